//
// Generated by NVIDIA NVVM Compiler
//
// Compiler Build ID: CL-36424714
// Cuda compilation tools, release 13.0, V13.0.88
// Based on NVVM 20.0.0
//

.version 9.0
.target sm_100
.address_size 64

	// .globl	_Z19game_of_life_kernelPKbPbi
// _ZZ19game_of_life_kernelPKbPbiE4tile has been demoted

.visible .entry _Z19game_of_life_kernelPKbPbi(
	.param .u64 .ptr .align 1 _Z19game_of_life_kernelPKbPbi_param_0,
	.param .u64 .ptr .align 1 _Z19game_of_life_kernelPKbPbi_param_1,
	.param .u32 _Z19game_of_life_kernelPKbPbi_param_2
)
{
	.reg .pred 	%p<52>;
	.reg .b16 	%rs<22>;
	.reg .b32 	%r<68>;
	.reg .b64 	%rd<28>;
	// demoted variable
	.shared .align 1 .b8 _ZZ19game_of_life_kernelPKbPbiE4tile[1156];
	ld.param.u64 	%rd5, [_Z19game_of_life_kernelPKbPbi_param_0];
	ld.param.u64 	%rd4, [_Z19game_of_life_kernelPKbPbi_param_1];
	ld.param.u32 	%r11, [_Z19game_of_life_kernelPKbPbi_param_2];
	cvta.to.global.u64 	%rd1, %rd5;
	mov.u32 	%r12, %ctaid.x;
	shl.b32 	%r13, %r12, 5;
	mov.u32 	%r1, %tid.x;
	add.s32 	%r2, %r13, %r1;
	mov.u32 	%r14, %ctaid.y;
	shl.b32 	%r15, %r14, 5;
	mov.u32 	%r3, %tid.y;
	add.s32 	%r16, %r15, %r3;
	max.s32 	%r17, %r2, %r16;
	setp.lt.s32 	%p1, %r17, %r11;
	setp.ge.s32 	%p4, %r17, %r11;
	mov.u32 	%r18, _ZZ19game_of_life_kernelPKbPbiE4tile;
	mad.lo.s32 	%r5, %r3, 34, %r18;
	add.s32 	%r19, %r1, %r5;
	add.s32 	%r6, %r19, 34;
	@%p4 bra 	$L__BB0_2;
	mad.lo.s32 	%r20, %r11, %r16, %r2;
	cvt.s64.s32 	%rd6, %r20;
	add.s64 	%rd7, %rd1, %rd6;
	ld.global.u8 	%rs2, [%rd7];
	st.shared.u8 	[%r6+1], %rs2;
	bra.uni 	$L__BB0_3;
$L__BB0_2:
	mov.b16 	%rs1, 0;
	st.shared.u8 	[%r6+1], %rs1;
$L__BB0_3:
	setp.ne.s32 	%p5, %r1, 0;
	@%p5 bra 	$L__BB0_7;
	setp.ge.s32 	%p11, %r16, %r11;
	setp.lt.s32 	%p12, %r2, 1;
	or.pred  	%p13, %p12, %p11;
	@%p13 bra 	$L__BB0_6;
	mad.lo.s32 	%r24, %r11, %r16, %r2;
	add.s32 	%r25, %r24, -1;
	cvt.u64.u32 	%rd12, %r25;
	add.s64 	%rd13, %rd1, %rd12;
	ld.global.u8 	%rs6, [%rd13];
	st.shared.u8 	[%r5+34], %rs6;
	mov.pred 	%p50, 0;
	bra.uni 	$L__BB0_11;
$L__BB0_6:
	mov.b16 	%rs5, 0;
	st.shared.u8 	[%r5+34], %rs5;
	mov.pred 	%p50, 0;
	bra.uni 	$L__BB0_11;
$L__BB0_7:
	setp.ne.s32 	%p7, %r1, 31;
	mov.pred 	%p50, 0;
	@%p7 bra 	$L__BB0_11;
	add.s32 	%r21, %r2, 1;
	max.s32 	%r22, %r21, %r16;
	setp.ge.s32 	%p8, %r22, %r11;
	@%p8 bra 	$L__BB0_10;
	mul.lo.s32 	%r23, %r11, %r16;
	cvt.s64.s32 	%rd8, %r23;
	cvt.s64.s32 	%rd9, %r2;
	add.s64 	%rd10, %rd8, %rd9;
	add.s64 	%rd11, %rd1, %rd10;
	ld.global.u8 	%rs4, [%rd11+1];
	st.shared.u8 	[%r5+67], %rs4;
	mov.pred 	%p50, -1;
	bra.uni 	$L__BB0_11;
$L__BB0_10:
	mov.b16 	%rs3, 0;
	st.shared.u8 	[%r5+67], %rs3;
	mov.pred 	%p50, -1;
$L__BB0_11:
	setp.ne.s32 	%p16, %r3, 0;
	@%p16 bra 	$L__BB0_15;
	setp.ge.s32 	%p22, %r2, %r11;
	setp.eq.s32 	%p23, %r16, 0;
	or.pred  	%p24, %p23, %p22;
	@%p24 bra 	$L__BB0_14;
	add.s32 	%r34, %r16, -1;
	mad.lo.s32 	%r35, %r11, %r34, %r2;
	cvt.s64.s32 	%rd16, %r35;
	add.s64 	%rd17, %rd1, %rd16;
	ld.global.u8 	%rs10, [%rd17];
	add.s32 	%r37, %r18, %r1;
	st.shared.u8 	[%r37+1], %rs10;
	mov.pred 	%p51, 0;
	bra.uni 	$L__BB0_19;
$L__BB0_14:
	add.s32 	%r33, %r18, %r1;
	mov.b16 	%rs9, 0;
	st.shared.u8 	[%r33+1], %rs9;
	mov.pred 	%p51, 0;
	bra.uni 	$L__BB0_19;
$L__BB0_15:
	setp.ne.s32 	%p18, %r3, 31;
	mov.pred 	%p51, 0;
	@%p18 bra 	$L__BB0_19;
	add.s32 	%r7, %r16, 1;
	max.s32 	%r26, %r7, %r2;
	setp.ge.s32 	%p19, %r26, %r11;
	@%p19 bra 	$L__BB0_18;
	mad.lo.s32 	%r29, %r11, %r7, %r2;
	cvt.s64.s32 	%rd14, %r29;
	add.s64 	%rd15, %rd1, %rd14;
	ld.global.u8 	%rs8, [%rd15];
	add.s32 	%r31, %r18, %r1;
	st.shared.u8 	[%r31+1123], %rs8;
	mov.pred 	%p51, -1;
	bra.uni 	$L__BB0_19;
$L__BB0_18:
	add.s32 	%r28, %r18, %r1;
	mov.b16 	%rs7, 0;
	st.shared.u8 	[%r28+1123], %rs7;
	mov.pred 	%p51, -1;
$L__BB0_19:
	or.b32  	%r38, %r1, %r3;
	setp.ne.s32 	%p27, %r38, 0;
	add.s32 	%r39, %r16, -1;
	mul.lo.s32 	%r40, %r11, %r39;
	cvt.s64.s32 	%rd18, %r40;
	cvt.s64.s32 	%rd2, %r2;
	add.s64 	%rd19, %rd2, %rd18;
	add.s64 	%rd3, %rd1, %rd19;
	@%p27 bra 	$L__BB0_23;
	setp.lt.s32 	%p28, %r2, 1;
	setp.eq.s32 	%p29, %r16, 0;
	or.pred  	%p30, %p28, %p29;
	@%p30 bra 	$L__BB0_22;
	ld.global.u8 	%rs12, [%rd3+-1];
	st.shared.u8 	[_ZZ19game_of_life_kernelPKbPbiE4tile], %rs12;
	bra.uni 	$L__BB0_23;
$L__BB0_22:
	mov.b16 	%rs11, 0;
	st.shared.u8 	[_ZZ19game_of_life_kernelPKbPbiE4tile], %rs11;
$L__BB0_23:
	setp.ne.s32 	%p31, %r3, 0;
	not.pred 	%p32, %p50;
	or.pred  	%p33, %p31, %p32;
	@%p33 bra 	$L__BB0_27;
	add.s32 	%r41, %r2, 1;
	setp.ge.s32 	%p34, %r41, %r11;
	setp.eq.s32 	%p35, %r16, 0;
	or.pred  	%p36, %p34, %p35;
	@%p36 bra 	$L__BB0_26;
	ld.global.u8 	%rs14, [%rd3+1];
	st.shared.u8 	[_ZZ19game_of_life_kernelPKbPbiE4tile+33], %rs14;
	bra.uni 	$L__BB0_27;
$L__BB0_26:
	mov.b16 	%rs13, 0;
	st.shared.u8 	[_ZZ19game_of_life_kernelPKbPbiE4tile+33], %rs13;
$L__BB0_27:
	setp.ne.s32 	%p37, %r1, 0;
	not.pred 	%p38, %p51;
	or.pred  	%p39, %p37, %p38;
	@%p39 bra 	$L__BB0_31;
	add.s32 	%r8, %r16, 1;
	setp.lt.s32 	%p40, %r2, 1;
	setp.ge.s32 	%p41, %r8, %r11;
	or.pred  	%p42, %p40, %p41;
	@%p42 bra 	$L__BB0_30;
	mad.lo.s32 	%r42, %r11, %r8, %r2;
	add.s32 	%r43, %r42, -1;
	cvt.u64.u32 	%rd20, %r43;
	add.s64 	%rd21, %rd1, %rd20;
	ld.global.u8 	%rs16, [%rd21];
	st.shared.u8 	[_ZZ19game_of_life_kernelPKbPbiE4tile+1122], %rs16;
	bra.uni 	$L__BB0_31;
$L__BB0_30:
	mov.b16 	%rs15, 0;
	st.shared.u8 	[_ZZ19game_of_life_kernelPKbPbiE4tile+1122], %rs15;
$L__BB0_31:
	and.pred  	%p43, %p50, %p51;
	not.pred 	%p44, %p43;
	@%p44 bra 	$L__BB0_35;
	add.s32 	%r44, %r2, 1;
	add.s32 	%r9, %r16, 1;
	max.s32 	%r45, %r44, %r9;
	setp.ge.s32 	%p45, %r45, %r11;
	@%p45 bra 	$L__BB0_34;
	mul.lo.s32 	%r46, %r11, %r9;
	cvt.s64.s32 	%rd22, %r46;
	add.s64 	%rd23, %rd22, %rd2;
	add.s64 	%rd24, %rd1, %rd23;
	ld.global.u8 	%rs18, [%rd24+1];
	st.shared.u8 	[_ZZ19game_of_life_kernelPKbPbiE4tile+1155], %rs18;
	bra.uni 	$L__BB0_35;
$L__BB0_34:
	mov.b16 	%rs17, 0;
	st.shared.u8 	[_ZZ19game_of_life_kernelPKbPbiE4tile+1155], %rs17;
$L__BB0_35:
	bar.sync 	0;
	not.pred 	%p46, %p1;
	@%p46 bra 	$L__BB0_37;
	add.s32 	%r47, %r5, %r1;
	ld.shared.s8 	%r48, [%r47];
	ld.shared.s8 	%r49, [%r47+1];
	add.s32 	%r50, %r49, %r48;
	ld.shared.s8 	%r51, [%r47+2];
	add.s32 	%r52, %r50, %r51;
	ld.shared.s8 	%r53, [%r47+34];
	add.s32 	%r54, %r52, %r53;
	ld.shared.s8 	%r55, [%r47+36];
	add.s32 	%r56, %r54, %r55;
	ld.shared.s8 	%r57, [%r47+68];
	add.s32 	%r58, %r56, %r57;
	ld.shared.s8 	%r59, [%r47+69];
	add.s32 	%r60, %r58, %r59;
	ld.shared.s8 	%r61, [%r47+70];
	add.s32 	%r62, %r60, %r61;
	ld.shared.u8 	%rs19, [%r47+35];
	setp.eq.s16 	%p47, %rs19, 0;
	and.b32  	%r63, %r62, -2;
	setp.eq.s32 	%p48, %r63, 2;
	setp.eq.s32 	%p49, %r62, 3;
	selp.u32 	%r64, -1, 0, %p49;
	selp.u32 	%r65, -1, 0, %p48;
	selp.b32 	%r66, %r64, %r65, %p47;
	cvt.u16.u32 	%rs20, %r66;
	and.b16  	%rs21, %rs20, 1;
	mad.lo.s32 	%r67, %r11, %r16, %r2;
	cvt.s64.s32 	%rd25, %r67;
	cvta.to.global.u64 	%rd26, %rd4;
	add.s64 	%rd27, %rd26, %rd25;
	st.global.u8 	[%rd27], %rs21;
$L__BB0_37:
	ret;

}


// ===== COMPILED SASS (sm_100) =====

	.target	sm_100

	.elftype	@"ET_EXEC"


//--------------------- .note.nv.tkinfo           --------------------------
	.section	.note.nv.tkinfo,"",@"SHT_NOTE"
	.sectionflags	@"SHF_NOTE_NV_TKINFO"
	.tkinfo
        /*0018*/ 	.word	0x00000002
        /*0030*/ 	.string	""
        /*0030*/ 	.string	"ptxas"
        /*0030*/ 	.string	"Cuda compilation tools, release 13.0, V13.0.88"
        /*0030*/ 	.string	"Build cuda_13.0.r13.0/compiler.36424714_0"
        /*0030*/ 	.string	"-arch sm_100 -m 64 "



//--------------------- .note.nv.cuinfo           --------------------------
	.section	.note.nv.cuinfo,"",@"SHT_NOTE"
	.sectionflags	@"SHF_NOTE_NV_CUINFO"
        /*0018*/ 	.short	0x0002
        /*001a*/ 	.short	0x0064
        /*001c*/ 	.short	0x0082
	.zero		2


//--------------------- .nv.info                  --------------------------
	.section	.nv.info,"",@"SHT_CUDA_INFO"
	.align	4


	//----- nvinfo : EIATTR_REGCOUNT
	.align		4
        /*0000*/ 	.byte	0x04, 0x2f
        /*0002*/ 	.short	(.L_1 - .L_0)
	.align		4
.L_0:
        /*0004*/ 	.word	index@(_Z19game_of_life_kernelPKbPbi)
        /*0008*/ 	.word	0x0000000f


	//----- nvinfo : EIATTR_FRAME_SIZE
	.align		4
.L_1:
        /*000c*/ 	.byte	0x04, 0x11
        /*000e*/ 	.short	(.L_3 - .L_2)
	.align		4
.L_2:
        /*0010*/ 	.word	index@(_Z19game_of_life_kernelPKbPbi)
        /*0014*/ 	.word	0x00000000


	//----- nvinfo : EIATTR_MIN_STACK_SIZE
	.align		4
.L_3:
        /*0018*/ 	.byte	0x04, 0x12
        /*001a*/ 	.short	(.L_5 - .L_4)
	.align		4
.L_4:
        /*001c*/ 	.word	index@(_Z19game_of_life_kernelPKbPbi)
        /*0020*/ 	.word	0x00000000
.L_5:


//--------------------- .nv.compat                --------------------------
	.section	.nv.compat,"",@"SHT_CUDA_COMPAT_INFO"
	.align	4
        /*0000*/ 	.byte	0x02, 0x09, 0x00, 0x00, 0x02, 0x02, 0x01, 0x00, 0x02, 0x05, 0x05, 0x00, 0x03, 0x07, 0x01, 0x01
        /*0010*/ 	.byte	0x02, 0x03, 0x00, 0x00, 0x02, 0x06, 0x01, 0x00, 0x04, 0x0b, 0x08, 0x00, 0x09, 0x00, 0x00, 0x00
        /*0020*/ 	.byte	0x00, 0x00, 0x00, 0x00


//--------------------- .nv.info._Z19game_of_life_kernelPKbPbi --------------------------
	.section	.nv.info._Z19game_of_life_kernelPKbPbi,"",@"SHT_CUDA_INFO"
	.sectionflags	@""
	.align	4


	//----- nvinfo : EIATTR_CUDA_API_VERSION
	.align		4
        /*0000*/ 	.byte	0x04, 0x37
        /*0002*/ 	.short	(.L_7 - .L_6)
.L_6:
        /*0004*/ 	.word	0x00000082


	//----- nvinfo : EIATTR_KPARAM_INFO
	.align		4
.L_7:
        /*0008*/ 	.byte	0x04, 0x17
        /*000a*/ 	.short	(.L_9 - .L_8)
.L_8:
        /*000c*/ 	.word	0x00000000
        /*0010*/ 	.short	0x0002
        /*0012*/ 	.short	0x0010
        /*0014*/ 	.byte	0x00, 0xf0, 0x11, 0x00


	//----- nvinfo : EIATTR_KPARAM_INFO
	.align		4
.L_9:
        /*0018*/ 	.byte	0x04, 0x17
        /*001a*/ 	.short	(.L_11 - .L_10)
.L_10:
        /*001c*/ 	.word	0x00000000
        /*0020*/ 	.short	0x0001
        /*0022*/ 	.short	0x0008
        /*0024*/ 	.byte	0x00, 0xf5, 0x21, 0x00


	//----- nvinfo : EIATTR_KPARAM_INFO
	.align		4
.L_11:
        /*0028*/ 	.byte	0x04, 0x17
        /*002a*/ 	.short	(.L_13 - .L_12)
.L_12:
        /*002c*/ 	.word	0x00000000
        /*0030*/ 	.short	0x0000
        /*0032*/ 	.short	0x0000
        /*0034*/ 	.byte	0x00, 0xf5, 0x21, 0x00


	//----- nvinfo : EIATTR_SPARSE_MMA_MASK
	.align		4
.L_13:
        /*0038*/ 	.byte	0x03, 0x50
        /*003a*/ 	.short	0x0000


	//----- nvinfo : EIATTR_MAXREG_COUNT
	.align		4
        /*003c*/ 	.byte	0x03, 0x1b
        /*003e*/ 	.short	0x00ff


	//----- nvinfo : EIATTR_NUM_BARRIERS
	.align		4
        /*0040*/ 	.byte	0x02, 0x4c
        /*0042*/ 	.byte	0x01
	.zero		1


	//----- nvinfo : EIATTR_MERCURY_ISA_VERSION
	.align		4
        /*0044*/ 	.byte	0x03, 0x5f
        /*0046*/ 	.short	0x0101


	//----- nvinfo : EIATTR_VRC_CTA_INIT_COUNT
	.align		4
        /*0048*/ 	.byte	0x02, 0x4a
	.zero		1
	.zero		1


	//----- nvinfo : EIATTR_EXIT_INSTR_OFFSETS
	.align		4
        /*004c*/ 	.byte	0x04, 0x1c
        /*004e*/ 	.short	(.L_15 - .L_14)


	//   ....[0]....
.L_14:
        /*0050*/ 	.word	0x00000a10


	//   ....[1]....
        /*0054*/ 	.word	0x00000bb0


	//----- nvinfo : EIATTR_CRS_STACK_SIZE
	.align		4
.L_15:
        /*0058*/ 	.byte	0x04, 0x1e
        /*005a*/ 	.short	(.L_17 - .L_16)
.L_16:
        /*005c*/ 	.word	0x00000000


	//----- nvinfo : EIATTR_CBANK_PARAM_SIZE
	.align		4
.L_17:
        /*0060*/ 	.byte	0x03, 0x19
        /*0062*/ 	.short	0x0014


	//----- nvinfo : EIATTR_PARAM_CBANK
	.align		4
        /*0064*/ 	.byte	0x04, 0x0a
        /*0066*/ 	.short	(.L_19 - .L_18)
	.align		4
.L_18:
        /*0068*/ 	.word	index@(.nv.constant0._Z19game_of_life_kernelPKbPbi)
        /*006c*/ 	.short	0x0380
        /*006e*/ 	.short	0x0014


	//----- nvinfo : EIATTR_SW_WAR
	.align		4
.L_19:
        /*0070*/ 	.byte	0x04, 0x36
        /*0072*/ 	.short	(.L_21 - .L_20)
.L_20:
        /*0074*/ 	.word	0x00000008
.L_21:


//--------------------- .nv.callgraph             --------------------------
	.section	.nv.callgraph,"",@"SHT_CUDA_CALLGRAPH"
	.align	4
	.sectionentsize	8
	.align		4
        /*0000*/ 	.word	0x00000000
	.align		4
        /*0004*/ 	.word	0xffffffff
	.align		4
        /*0008*/ 	.word	0x00000000
	.align		4
        /*000c*/ 	.word	0xfffffffe
	.align		4
        /*0010*/ 	.word	0x00000000
	.align		4
        /*0014*/ 	.word	0xfffffffd
	.align		4
        /*0018*/ 	.word	0x00000000
	.align		4
        /*001c*/ 	.word	0xfffffffc


//--------------------- .text._Z19game_of_life_kernelPKbPbi --------------------------
	.section	.text._Z19game_of_life_kernelPKbPbi,"ax",@progbits
	.align	128
        .global         _Z19game_of_life_kernelPKbPbi
        .type           _Z19game_of_life_kernelPKbPbi,@function
        .size           _Z19game_of_life_kernelPKbPbi,(.L_x_23 - _Z19game_of_life_kernelPKbPbi)
        .other          _Z19game_of_life_kernelPKbPbi,@"STO_CUDA_ENTRY STV_DEFAULT"
_Z19game_of_life_kernelPKbPbi:
.text._Z19game_of_life_kernelPKbPbi:
[----:B------:R-:W-:Y:S01]  /*0000*/  LDC R1, c[0x0][0x37c] ;  /* 0x0000df00ff017b82 */ /* 0x000fe20000000800 */
[----:B------:R-:W0:Y:S01]  /*0010*/  S2R R4, SR_TID.X ;  /* 0x0000000000047919 */ /* 0x000e220000002100 */
[----:B------:R-:W1:Y:S01]  /*0020*/  LDCU UR8, c[0x0][0x390] ;  /* 0x00007200ff0877ac */ /* 0x000e620008000800 */
[----:B------:R-:W0:Y:S01]  /*0030*/  S2R R3, SR_CTAID.X ;  /* 0x0000000000037919 */ /* 0x000e220000002500 */
[----:B------:R-:W2:Y:S01]  /*0040*/  LDCU.64 UR6, c[0x0][0x358] ;  /* 0x00006b00ff0677ac */ /* 0x000ea20008000a00 */
[----:B------:R-:W3:Y:S01]  /*0050*/  S2R R2, SR_CTAID.Y ;  /* 0x0000000000027919 */ /* 0x000ee20000002600 */
[----:B------:R-:W3:Y:S01]  /*0060*/  S2R R5, SR_TID.Y ;  /* 0x0000000000057919 */ /* 0x000ee20000002200 */
[----:B0-----:R-:W-:Y:S02]  /*0070*/  IMAD R0, R3, 0x20, R4 ;  /* 0x0000002003007824 */ /* 0x001fe400078e0204 */
[----:B---3--:R-:W-:-:S05]  /*0080*/  IMAD R3, R2, 0x20, R5 ;  /* 0x0000002002037824 */ /* 0x008fca00078e0205 */
[----:B------:R-:W-:-:S04]  /*0090*/  VIMNMX R8, PT, PT, R0, R3, !PT ;  /* 0x0000000300087248 */ /* 0x000fc80007fe0100 */
[----:B-1----:R-:W-:-:S13]  /*00a0*/  ISETP.GE.AND P0, PT, R8, UR8, PT ;  /* 0x0000000808007c0c */ /* 0x002fda000bf06270 */
[----:B------:R-:W0:Y:S01]  /*00b0*/  @!P0 LDC.64 R6, c[0x0][0x380] ;  /* 0x0000e000ff068b82 */ /* 0x000e220000000a00 */
[----:B------:R-:W-:-:S05]  /*00c0*/  @!P0 IMAD R2, R3, UR8, R0 ;  /* 0x0000000803028c24 */ /* 0x000fca000f8e0200 */
[----:B0-----:R-:W-:-:S04]  /*00d0*/  @!P0 IADD3 R6, P1, PT, R2, R6, RZ ;  /* 0x0000000602068210 */ /* 0x001fc80007f3e0ff */
[----:B------:R-:W-:-:S06]  /*00e0*/  @!P0 LEA.HI.X.SX32 R7, R2, R7, 0x1, P1 ;  /* 0x0000000702078211 */ /* 0x000fcc00008f0eff */
[----:B--2---:R-:W2:Y:S01]  /*00f0*/  @!P0 LDG.E.U8 R7, desc[UR6][R6.64] ;  /* 0x0000000606078981 */ /* 0x004ea2000c1e1100 */
[----:B------:R-:W0:Y:S01]  /*0100*/  S2UR UR5, SR_CgaCtaId ;  /* 0x00000000000579c3 */ /* 0x000e220000008800 */
[----:B------:R-:W-:Y:S01]  /*0110*/  UMOV UR4, 0x400 ;  /* 0x0000040000047882 */ /* 0x000fe20000000000 */
[----:B------:R-:W-:Y:S01]  /*0120*/  BSSY.RECONVERGENT B0, `(.L_x_0) ;  /* 0x000002e000007945 */ /* 0x000fe20003800200 */
[----:B------:R-:W-:Y:S01]  /*0130*/  ISETP.GE.AND P2, PT, R8, UR8, PT ;  /* 0x0000000808007c0c */ /* 0x000fe2000bf46270 */
[----:B0-----:R-:W-:-:S06]  /*0140*/  ULEA UR4, UR5, UR4, 0x18 ;  /* 0x0000000405047291 */ /* 0x001fcc000f8ec0ff */
[----:B------:R-:W-:-:S04]  /*0150*/  IMAD.U32 R2, RZ, RZ, UR4 ;  /* 0x00000004ff027e24 */ /* 0x000fc8000f8e00ff */
[----:B------:R-:W-:-:S04]  /*0160*/  IMAD R9, R5, 0x22, R2 ;  /* 0x0000002205097824 */ /* 0x000fc800078e0202 */
[----:B------:R-:W-:-:S05]  /*0170*/  IMAD.IADD R2, R9, 0x1, R4 ;  /* 0x0000000109027824 */ /* 0x000fca00078e0204 */
[----:B--2---:R0:W-:Y:S04]  /*0180*/  @!P0 STS.U8 [R2+0x23], R7 ;  /* 0x0000230702008388 */ /* 0x0041e80000000000 */
[----:B------:R0:W-:Y:S01]  /*0190*/  @P0 STS.U8 [R2+0x23], RZ ;  /* 0x000023ff02000388 */ /* 0x0001e20000000000 */
[----:B------:R-:W-:-:S13]  /*01a0*/  ISETP.NE.AND P0, PT, R4, RZ, PT ;  /* 0x000000ff0400720c */ /* 0x000fda0003f05270 */
[----:B0-----:R-:W-:Y:S05]  /*01b0*/  @P0 BRA `(.L_x_1) ;  /* 0x0000000000440947 */ /* 0x001fea0003800000 */
[----:B------:R-:W-:-:S04]  /*01c0*/  ISETP.GE.AND P0, PT, R3, UR8, PT ;  /* 0x0000000803007c0c */ /* 0x000fc8000bf06270 */
[----:B------:R-:W-:-:S13]  /*01d0*/  ISETP.LT.OR P0, PT, R0, 0x1, P0 ;  /* 0x000000010000780c */ /* 0x000fda0000701670 */
[----:B------:R-:W-:Y:S05]  /*01e0*/  @P0 BRA `(.L_x_2) ;  /* 0x0000000000280947 */ /* 0x000fea0003800000 */
[----:B------:R-:W0:Y:S01]  /*01f0*/  LDCU.64 UR10, c[0x0][0x380] ;  /* 0x00007000ff0a77ac */ /* 0x000e220008000a00 */
[----:B------:R-:W-:-:S04]  /*0200*/  IMAD R6, R3, UR8, R0 ;  /* 0x0000000803067c24 */ /* 0x000fc8000f8e0200 */
[----:B------:R-:W-:-:S05]  /*0210*/  VIADD R6, R6, 0xffffffff ;  /* 0xffffffff06067836 */ /* 0x000fca0000000000 */
[----:B0-----:R-:W-:-:S05]  /*0220*/  IADD3 R6, P0, PT, R6, UR10, RZ ;  /* 0x0000000a06067c10 */ /* 0x001fca000ff1e0ff */
[----:B------:R-:W-:-:S05]  /*0230*/  IMAD.X R7, RZ, RZ, UR11, P0 ;  /* 0x0000000bff077e24 */ /* 0x000fca00080e06ff */
[----:B------:R-:W2:Y:S01]  /*0240*/  LDG.E.U8 R6, desc[UR6][R6.64] ;  /* 0x0000000606067981 */ /* 0x000ea2000c1e1100 */
[----:B------:R-:W-:Y:S02]  /*0250*/  PLOP3.LUT P1, PT, PT, PT, PT, 0x8, 0x80 ;  /* 0x000000000080781c */ /* 0x000fe40003f2e170 */
[----:B------:R-:W-:Y:S01]  /*0260*/  PLOP3.LUT P0, PT, PT, PT, PT, 0x8, 0x80 ;  /* 0x000000000080781c */ /* 0x000fe20003f0e170 */
[----:B--2---:R0:W-:Y:S01]  /*0270*/  STS.U8 [R9+0x22], R6 ;  /* 0x0000220609007388 */ /* 0x0041e20000000000 */
[----:B------:R-:W-:Y:S11]  /*0280*/  BRA `(.L_x_3) ;  /* 0x00000000005c7947 */ /* 0x000ff60003800000 */
.L_x_2:
[----:B------:R1:W-:Y:S01]  /*0290*/  STS.U8 [R9+0x22], RZ ;  /* 0x000022ff09007388 */ /* 0x0003e20000000000 */
[----:B------:R-:W-:Y:S02]  /*02a0*/  PLOP3.LUT P1, PT, PT, PT, PT, 0x8, 0x80 ;  /* 0x000000000080781c */ /* 0x000fe40003f2e170 */
[----:B------:R-:W-:Y:S01]  /*02b0*/  PLOP3.LUT P0, PT, PT, PT, PT, 0x8, 0x80 ;  /* 0x000000000080781c */ /* 0x000fe20003f0e170 */
[----:B------:R-:W-:-:S12]  /*02c0*/  BRA `(.L_x_3) ;  /* 0x00000000004c7947 */ /* 0x000fd80003800000 */
.L_x_1:
[----:B------:R-:W-:Y:S02]  /*02d0*/  ISETP.NE.AND P3, PT, R4, 0x1f, PT ;  /* 0x0000001f0400780c */ /* 0x000fe40003f65270 */
[----:B------:R-:W-:Y:S02]  /*02e0*/  PLOP3.LUT P1, PT, PT, PT, PT, 0x8, 0x80 ;  /* 0x000000000080781c */ /* 0x000fe40003f2e170 */
[----:B------:R-:W-:-:S09]  /*02f0*/  PLOP3.LUT P0, PT, PT, PT, PT, 0x8, 0x80 ;  /* 0x000000000080781c */ /* 0x000fd20003f0e170 */
[----:B------:R-:W-:Y:S05]  /*0300*/  @P3 BRA `(.L_x_3) ;  /* 0x00000000003c3947 */ /* 0x000fea0003800000 */
[----:B------:R-:W-:-:S04]  /*0310*/  VIADDMNMX R6, R0, 0x1, R3, !PT ;  /* 0x0000000100067846 */ /* 0x000fc80007800103 */
[----:B------:R-:W-:-:S13]  /*0320*/  ISETP.GE.AND P0, PT, R6, UR8, PT ;  /* 0x0000000806007c0c */ /* 0x000fda000bf06270 */
[----:B------:R-:W-:Y:S05]  /*0330*/  @P0 BRA `(.L_x_4) ;  /* 0x0000000000280947 */ /* 0x000fea0003800000 */
[----:B------:R-:W0:Y:S01]  /*0340*/  LDCU.64 UR10, c[0x0][0x380] ;  /* 0x00007000ff0a77ac */ /* 0x000e220008000a00 */
[----:B------:R-:W-:Y:S01]  /*0350*/  IMAD R7, R3, UR8, RZ ;  /* 0x0000000803077c24 */ /* 0x000fe2000f8e02ff */
[----:B------:R-:W-:-:S04]  /*0360*/  SHF.R.S32.HI R11, RZ, 0x1f, R0 ;  /* 0x0000001fff0b7819 */ /* 0x000fc80000011400 */
[----:B------:R-:W-:Y:S02]  /*0370*/  SHF.R.S32.HI R8, RZ, 0x1f, R7 ;  /* 0x0000001fff087819 */ /* 0x000fe40000011407 */
[----:B0-----:R-:W-:-:S04]  /*0380*/  IADD3 R6, P0, P3, R7, UR10, R0 ;  /* 0x0000000a07067c10 */ /* 0x001fc8000fb1e000 */
[----:B------:R-:W-:-:S05]  /*0390*/  IADD3.X R7, PT, PT, R8, UR11, R11, P0, P3 ;  /* 0x0000000b08077c10 */ /* 0x000fca00087e640b */
[----:B------:R-:W2:Y:S01]  /*03a0*/  LDG.E.U8 R6, desc[UR6][R6.64+0x1] ;  /* 0x0000010606067981 */ /* 0x000ea2000c1e1100 */
[----:B------:R-:W-:-:S03]  /*03b0*/  PLOP3.LUT P0, PT, PT, PT, PT, 0x80, 0x8 ;  /* 0x000000000008781c */ /* 0x000fc60003f0f070 */
[----:B--2---:R2:W-:Y:S01]  /*03c0*/  STS.U8 [R9+0x43], R6 ;  /* 0x0000430609007388 */ /* 0x0045e20000000000 */
[----:B------:R-:W-:Y:S09]  /*03d0*/  BRA `(.L_x_3) ;  /* 0x0000000000087947 */ /* 0x000ff20003800000 */
.L_x_4:
[----:B------:R3:W-:Y:S01]  /*03e0*/  STS.U8 [R9+0x43], RZ ;  /* 0x000043ff09007388 */ /* 0x0007e20000000000 */
[----:B------:R-:W-:-:S13]  /*03f0*/  PLOP3.LUT P0, PT, PT, PT, PT, 0x80, 0x8 ;  /* 0x000000000008781c */ /* 0x000fda0003f0f070 */
.L_x_3:
[----:B------:R-:W-:Y:S05]  /*0400*/  BSYNC.RECONVERGENT B0 ;  /* 0x0000000000007941 */ /* 0x000fea0003800200 */
.L_x_0:
[----:B------:R-:W-:Y:S01]  /*0410*/  ISETP.NE.AND P3, PT, R5, RZ, PT ;  /* 0x000000ff0500720c */ /* 0x000fe20003f65270 */
[----:B------:R-:W-:-:S12]  /*0420*/  BSSY.RECONVERGENT B0, `(.L_x_5) ;  /* 0x000001f000007945 */ /* 0x000fd80003800200 */
[----:B------:R-:W-:Y:S05]  /*0430*/  @P3 BRA `(.L_x_6) ;  /* 0x0000000000343947 */ /* 0x000fea0003800000 */
[----:B------:R-:W-:-:S04]  /*0440*/  ISETP.GE.AND P3, PT, R0, UR8, PT ;  /* 0x0000000800007c0c */ /* 0x000fc8000bf66270 */
[----:B------:R-:W-:-:S13]  /*0450*/  ISETP.EQ.OR P3, PT, R3, RZ, P3 ;  /* 0x000000ff0300720c */ /* 0x000fda0001f62670 */
[----:B------:R-:W-:Y:S05]  /*0460*/  @P3 BRA `(.L_x_7) ;  /* 0x0000000000203947 */ /* 0x000fea0003800000 */
[----:B------:R-:W0:Y:S01]  /*0470*/  LDCU.64 UR10, c[0x0][0x380] ;  /* 0x00007000ff0a77ac */ /* 0x000e220008000a00 */
[----:B------:R-:W-:-:S04]  /*0480*/  VIADD R7, R3, 0xffffffff ;  /* 0xffffffff03077836 */ /* 0x000fc80000000000 */
[----:B------:R-:W-:-:S05]  /*0490*/  IMAD R7, R7, UR8, R0 ;  /* 0x0000000807077c24 */ /* 0x000fca000f8e0200 */
[----:B0-2---:R-:W-:-:S04]  /*04a0*/  IADD3 R6, P3, PT, R7, UR10, RZ ;  /* 0x0000000a07067c10 */ /* 0x005fc8000ff7e0ff */
[----:B------:R-:W-:-:S06]  /*04b0*/  LEA.HI.X.SX32 R7, R7, UR11, 0x1, P3 ;  /* 0x0000000b07077c11 */ /* 0x000fcc00098f0eff */
[----:B------:R-:W2:Y:S04]  /*04c0*/  LDG.E.U8 R7, desc[UR6][R6.64] ;  /* 0x0000000606077981 */ /* 0x000ea8000c1e1100 */
[----:B--2---:R0:W-:Y:S01]  /*04d0*/  STS.U8 [R4+UR4+0x1], R7 ;  /* 0x0000010704007988 */ /* 0x0041e20008000004 */
[----:B------:R-:W-:Y:S05]  /*04e0*/  BRA `(.L_x_8) ;  /* 0x0000000000487947 */ /* 0x000fea0003800000 */
.L_x_7:
[----:B------:R4:W-:Y:S01]  /*04f0*/  STS.U8 [R4+UR4+0x1], RZ ;  /* 0x000001ff04007988 */ /* 0x0009e20008000004 */
[----:B------:R-:W-:Y:S05]  /*0500*/  BRA `(.L_x_8) ;  /* 0x0000000000407947 */ /* 0x000fea0003800000 */
.L_x_6:
[----:B------:R-:W-:-:S13]  /*0510*/  ISETP.NE.AND P3, PT, R5, 0x1f, PT ;  /* 0x0000001f0500780c */ /* 0x000fda0003f65270 */
[----:B------:R-:W-:Y:S05]  /*0520*/  @P3 BRA `(.L_x_8) ;  /* 0x0000000000383947 */ /* 0x000fea0003800000 */
[----:B------:R-:W-:-:S05]  /*0530*/  VIADD R7, R3, 0x1 ;  /* 0x0000000103077836 */ /* 0x000fca0000000000 */
[----:B0-2---:R-:W-:-:S04]  /*0540*/  VIMNMX R6, PT, PT, R0, R7, !PT ;  /* 0x0000000700067248 */ /* 0x005fc80007fe0100 */
[----:B------:R-:W-:-:S13]  /*0550*/  ISETP.GE.AND P1, PT, R6, UR8, PT ;  /* 0x0000000806007c0c */ /* 0x000fda000bf26270 */
[----:B------:R-:W-:Y:S05]  /*0560*/  @P1 BRA `(.L_x_9) ;  /* 0x0000000000201947 */ /* 0x000fea0003800000 */
[----:B------:R-:W0:Y:S01]  /*0570*/  LDCU.64 UR10, c[0x0][0x380] ;  /* 0x00007000ff0a77ac */ /* 0x000e220008000a00 */
[----:B------:R-:W-:-:S05]  /*0580*/  IMAD R7, R7, UR8, R0 ;  /* 0x0000000807077c24 */ /* 0x000fca000f8e0200 */
[----:B0-----:R-:W-:-:S04]  /*0590*/  IADD3 R6, P1, PT, R7, UR10, RZ ;  /* 0x0000000a07067c10 */ /* 0x001fc8000ff3e0ff */
[----:B------:R-:W-:-:S06]  /*05a0*/  LEA.HI.X.SX32 R7, R7, UR11, 0x1, P1 ;  /* 0x0000000b07077c11 */ /* 0x000fcc00088f0eff */
[----:B------:R-:W2:Y:S01]  /*05b0*/  LDG.E.U8 R7, desc[UR6][R6.64] ;  /* 0x0000000606077981 */ /* 0x000ea2000c1e1100 */
[----:B------:R-:W-:-:S03]  /*05c0*/  PLOP3.LUT P1, PT, PT, PT, PT, 0x80, 0x8 ;  /* 0x000000000008781c */ /* 0x000fc60003f2f070 */
[----:B--2---:R0:W-:Y:S01]  /*05d0*/  STS.U8 [R4+UR4+0x463], R7 ;  /* 0x0004630704007988 */ /* 0x0041e20008000004 */
[----:B------:R-:W-:Y:S09]  /*05e0*/  BRA `(.L_x_8) ;  /* 0x0000000000087947 */ /* 0x000ff20003800000 */
.L_x_9:
[----:B------:R0:W-:Y:S01]  /*05f0*/  STS.U8 [R4+UR4+0x463], RZ ;  /* 0x000463ff04007988 */ /* 0x0001e20008000004 */
[----:B------:R-:W-:-:S13]  /*0600*/  PLOP3.LUT P1, PT, PT, PT, PT, 0x80, 0x8 ;  /* 0x000000000008781c */ /* 0x000fda0003f2f070 */
.L_x_8:
[----:B------:R-:W-:Y:S05]  /*0610*/  BSYNC.RECONVERGENT B0 ;  /* 0x0000000000007941 */ /* 0x000fea0003800200 */
.L_x_5:
[----:B------:R-:W5:Y:S01]  /*0620*/  LDCU.64 UR10, c[0x0][0x380] ;  /* 0x00007000ff0a77ac */ /* 0x000f620008000a00 */
[----:B------:R-:W-:Y:S01]  /*0630*/  LOP3.LUT P3, RZ, R4, R5, RZ, 0xfc, !PT ;  /* 0x0000000504ff7212 */ /* 0x000fe2000786fcff */
[----:B0-----:R-:W-:Y:S01]  /*0640*/  VIADD R7, R3, 0xffffffff ;  /* 0xffffffff03077836 */ /* 0x001fe20000000000 */
[----:B-123--:R-:W-:Y:S01]  /*0650*/  SHF.R.S32.HI R9, RZ, 0x1f, R0 ;  /* 0x0000001fff097819 */ /* 0x00efe20000011400 */
[----:B------:R-:W-:Y:S02]  /*0660*/  BSSY.RECONVERGENT B0, `(.L_x_10) ;  /* 0x000000d000007945 */ /* 0x000fe40003800200 */
[----:B------:R-:W-:-:S05]  /*0670*/  IMAD R7, R7, UR8, RZ ;  /* 0x0000000807077c24 */ /* 0x000fca000f8e02ff */
[--C-:B------:R-:W-:Y:S02]  /*0680*/  SHF.R.S32.HI R8, RZ, 0x1f, R7.reuse ;  /* 0x0000001fff087819 */ /* 0x100fe40000011407 */
[----:B-----5:R-:W-:-:S04]  /*0690*/  IADD3 R6, P4, P5, R0, UR10, R7 ;  /* 0x0000000a00067c10 */ /* 0x020fc8000fd9e007 */
[----:B------:R-:W-:Y:S01]  /*06a0*/  IADD3.X R7, PT, PT, R9, UR11, R8, P4, P5 ;  /* 0x0000000b09077c10 */ /* 0x000fe2000a7ea408 */
[----:B------:R-:W-:Y:S08]  /*06b0*/  @P3 BRA `(.L_x_11) ;  /* 0x00000000001c3947 */ /* 0x000ff00003800000 */
[----:B------:R-:W-:-:S04]  /*06c0*/  ISETP.NE.AND P3, PT, R3, RZ, PT ;  /* 0x000000ff0300720c */ /* 0x000fc80003f65270 */
[----:B------:R-:W-:-:S13]  /*06d0*/  ISETP.LT.OR P3, PT, R0, 0x1, !P3 ;  /* 0x000000010000780c */ /* 0x000fda0005f61670 */
[----:B------:R-:W-:Y:S05]  /*06e0*/  @P3 BRA `(.L_x_12) ;  /* 0x00000000000c3947 */ /* 0x000fea0003800000 */
[----:B------:R-:W2:Y:S04]  /*06f0*/  LDG.E.U8 R8, desc[UR6][R6.64+-0x1] ;  /* 0xffffff0606087981 */ /* 0x000ea8000c1e1100 */
[----:B--2---:R0:W-:Y:S01]  /*0700*/  STS.U8 [UR4], R8 ;  /* 0x00000008ff007988 */ /* 0x0041e20008000004 */
[----:B------:R-:W-:Y:S05]  /*0710*/  BRA `(.L_x_11) ;  /* 0x0000000000047947 */ /* 0x000fea0003800000 */
.L_x_12:
[----:B------:R-:W-:Y:S01]  /*0720*/  STS.U8 [UR4], RZ ;  /* 0x000000ffff007988 */ /* 0x000fe20008000004 */
.L_x_11:
[----:B------:R-:W-:Y:S05]  /*0730*/  BSYNC.RECONVERGENT B0 ;  /* 0x0000000000007941 */ /* 0x000fea0003800200 */
.L_x_10:
[----:B------:R-:W-:Y:S01]  /*0740*/  ISETP.NE.OR P3, PT, R5, RZ, !P0 ;  /* 0x000000ff0500720c */ /* 0x000fe20004765670 */
[----:B------:R-:W-:-:S12]  /*0750*/  BSSY.RECONVERGENT B0, `(.L_x_13) ;  /* 0x000000a000007945 */ /* 0x000fd80003800200 */
[----:B------:R-:W-:Y:S05]  /*0760*/  @P3 BRA `(.L_x_14) ;  /* 0x0000000000203947 */ /* 0x000fea0003800000 */
[----:B------:R-:W-:Y:S01]  /*0770*/  VIADD R5, R0, 0x1 ;  /* 0x0000000100057836 */ /* 0x000fe20000000000 */
[----:B------:R-:W-:-:S04]  /*0780*/  ISETP.NE.AND P3, PT, R3, RZ, PT ;  /* 0x000000ff0300720c */ /* 0x000fc80003f65270 */
[----:B------:R-:W-:-:S13]  /*0790*/  ISETP.GE.OR P3, PT, R5, UR8, !P3 ;  /* 0x0000000805007c0c */ /* 0x000fda000df66670 */
[----:B------:R-:W-:Y:S05]  /*07a0*/  @P3 BRA `(.L_x_15) ;  /* 0x00000000000c3947 */ /* 0x000fea0003800000 */
[----:B------:R-:W2:Y:S04]  /*07b0*/  LDG.E.U8 R6, desc[UR6][R6.64+0x1] ;  /* 0x0000010606067981 */ /* 0x000ea8000c1e1100 */
[----:B--2---:R1:W-:Y:S01]  /*07c0*/  STS.U8 [UR4+0x21], R6 ;  /* 0x00002106ff007988 */ /* 0x0043e20008000004 */
[----:B------:R-:W-:Y:S05]  /*07d0*/  BRA `(.L_x_14) ;  /* 0x0000000000047947 */ /* 0x000fea0003800000 */
.L_x_15:
[----:B------:R-:W-:Y:S01]  /*07e0*/  STS.U8 [UR4+0x21], RZ ;  /* 0x000021ffff007988 */ /* 0x000fe20008000004 */
.L_x_14:
[----:B------:R-:W-:Y:S05]  /*07f0*/  BSYNC.RECONVERGENT B0 ;  /* 0x0000000000007941 */ /* 0x000fea0003800200 */
.L_x_13:
[----:B------:R-:W-:Y:S01]  /*0800*/  ISETP.NE.OR P3, PT, R4, RZ, !P1 ;  /* 0x000000ff0400720c */ /* 0x000fe20004f65670 */
[----:B------:R-:W-:-:S12]  /*0810*/  BSSY.RECONVERGENT B0, `(.L_x_16) ;  /* 0x000000e000007945 */ /* 0x000fd80003800200 */
[----:B------:R-:W-:Y:S05]  /*0820*/  @P3 BRA `(.L_x_17) ;  /* 0x0000000000303947 */ /* 0x000fea0003800000 */
[----:B------:R-:W-:-:S05]  /*0830*/  VIADD R5, R3, 0x1 ;  /* 0x0000000103057836 */ /* 0x000fca0000000000 */
[----:B------:R-:W-:-:S04]  /*0840*/  ISETP.GE.AND P3, PT, R5, UR8, PT ;  /* 0x0000000805007c0c */ /* 0x000fc8000bf66270 */
[----:B------:R-:W-:-:S13]  /*0850*/  ISETP.LT.OR P3, PT, R0, 0x1, P3 ;  /* 0x000000010000780c */ /* 0x000fda0001f61670 */
[----:B------:R-:W-:Y:S05]  /*0860*/  @P3 BRA `(.L_x_18) ;  /* 0x00000000001c3947 */ /* 0x000fea0003800000 */
[----:B----4-:R-:W-:-:S04]  /*0870*/  IMAD R4, R5, UR8, R0 ;  /* 0x0000000805047c24 */ /* 0x010fc8000f8e0200 */
[----:B------:R-:W-:-:S05]  /*0880*/  VIADD R4, R4, 0xffffffff ;  /* 0xffffffff04047836 */ /* 0x000fca0000000000 */
[----:B------:R-:W-:-:S05]  /*0890*/  IADD3 R4, P3, PT, R4, UR10, RZ ;  /* 0x0000000a04047c10 */ /* 0x000fca000ff7e0ff */
[----:B------:R-:W-:-:S05]  /*08a0*/  IMAD.X R5, RZ, RZ, UR11, P3 ;  /* 0x0000000bff057e24 */ /* 0x000fca00098e06ff */
[----:B------:R-:W2:Y:S04]  /*08b0*/  LDG.E.U8 R4, desc[UR6][R4.64] ;  /* 0x0000000604047981 */ /* 0x000ea8000c1e1100 */
[----:B--2---:R2:W-:Y:S01]  /*08c0*/  STS.U8 [UR4+0x462], R4 ;  /* 0x00046204ff007988 */ /* 0x0045e20008000004 */
[----:B------:R-:W-:Y:S05]  /*08d0*/  BRA `(.L_x_17) ;  /* 0x0000000000047947 */ /* 0x000fea0003800000 */
.L_x_18:
[----:B------:R-:W-:Y:S01]  /*08e0*/  STS.U8 [UR4+0x462], RZ ;  /* 0x000462ffff007988 */ /* 0x000fe20008000004 */
.L_x_17:
[----:B------:R-:W-:Y:S05]  /*08f0*/  BSYNC.RECONVERGENT B0 ;  /* 0x0000000000007941 */ /* 0x000fea0003800200 */
.L_x_16:
[----:B------:R-:W-:Y:S01]  /*0900*/  PLOP3.LUT P0, PT, P0, P1, PT, 0x80, 0x8 ;  /* 0x000000000008781c */ /* 0x000fe20000703070 */
[----:B------:R-:W-:-:S12]  /*0910*/  BSSY.RECONVERGENT B0, `(.L_x_19) ;  /* 0x000000e000007945 */ /* 0x000fd80003800200 */
[----:B------:R-:W-:Y:S05]  /*0920*/  @!P0 BRA `(.L_x_20) ;  /* 0x0000000000308947 */ /* 0x000fea0003800000 */
[----:B------:R-:W-:-:S05]  /*0930*/  VIADD R5, R3, 0x1 ;  /* 0x0000000103057836 */ /* 0x000fca0000000000 */
[----:B--2-4-:R-:W-:-:S04]  /*0940*/  VIADDMNMX R4, R0, 0x1, R5, !PT ;  /* 0x0000000100047846 */ /* 0x014fc80007800105 */
[----:B------:R-:W-:-:S13]  /*0950*/  ISETP.GE.AND P0, PT, R4, UR8, PT ;  /* 0x0000000804007c0c */ /* 0x000fda000bf06270 */
[----:B------:R-:W-:Y:S05]  /*0960*/  @P0 BRA `(.L_x_21) ;  /* 0x00000000001c0947 */ /* 0x000fea0003800000 */
[----:B------:R-:W-:-:S05]  /*0970*/  IMAD R5, R5, UR8, RZ ;  /* 0x0000000805057c24 */ /* 0x000fca000f8e02ff */
[----:B-1----:R-:W-:Y:S02]  /*0980*/  SHF.R.S32.HI R6, RZ, 0x1f, R5 ;  /* 0x0000001fff067819 */ /* 0x002fe40000011405 */
[----:B------:R-:W-:-:S04]  /*0990*/  IADD3 R4, P0, P1, R5, UR10, R0 ;  /* 0x0000000a05047c10 */ /* 0x000fc8000f91e000 */
[----:B------:R-:W-:-:S05]  /*09a0*/  IADD3.X R5, PT, PT, R6, UR11, R9, P0, P1 ;  /* 0x0000000b06057c10 */ /* 0x000fca00087e2409 */
[----:B------:R-:W2:Y:S04]  /*09b0*/  LDG.E.U8 R4, desc[UR6][R4.64+0x1] ;  /* 0x0000010604047981 */ /* 0x000ea8000c1e1100 */
[----:B--2---:R3:W-:Y:S01]  /*09c0*/  STS.U8 [UR4+0x483], R4 ;  /* 0x00048304ff007988 */ /* 0x0047e20008000004 */
[----:B------:R-:W-:Y:S05]  /*09d0*/  BRA `(.L_x_20) ;  /* 0x0000000000047947 */ /* 0x000fea0003800000 */
.L_x_21:
[----:B------:R-:W-:Y:S01]  /*09e0*/  STS.U8 [UR4+0x483], RZ ;  /* 0x000483ffff007988 */ /* 0x000fe20008000004 */
.L_x_20:
[----:B------:R-:W-:Y:S05]  /*09f0*/  BSYNC.RECONVERGENT B0 ;  /* 0x0000000000007941 */ /* 0x000fea0003800200 */
.L_x_19:
[----:B------:R-:W-:Y:S06]  /*0a00*/  BAR.SYNC.DEFER_BLOCKING 0x0 ;  /* 0x0000000000007b1d */ /* 0x000fec0000010000 */
[----:B------:R-:W-:Y:S05]  /*0a10*/  @P2 EXIT ;  /* 0x000000000000294d */ /* 0x000fea0003800000 */
[----:B--234-:R-:W-:Y:S01]  /*0a20*/  LDS.S8 R4, [R2] ;  /* 0x0000000002047984 */ /* 0x01cfe20000000200 */
[----:B------:R-:W2:Y:S01]  /*0a30*/  LDCU.64 UR4, c[0x0][0x388] ;  /* 0x00007100ff0477ac */ /* 0x000ea20008000a00 */
[----:B------:R-:W-:Y:S02]  /*0a40*/  IMAD R3, R3, UR8, R0 ;  /* 0x0000000803037c24 */ /* 0x000fe4000f8e0200 */
[----:B------:R-:W-:Y:S04]  /*0a50*/  LDS.S8 R5, [R2+0x1] ;  /* 0x0000010002057984 */ /* 0x000fe80000000200 */
[----:B-1----:R-:W1:Y:S04]  /*0a60*/  LDS.S8 R6, [R2+0x2] ;  /* 0x0000020002067984 */ /* 0x002e680000000200 */
[----:B------:R-:W-:Y:S04]  /*0a70*/  LDS.S8 R7, [R2+0x22] ;  /* 0x0000220002077984 */ /* 0x000fe80000000200 */
[----:B0-----:R-:W0:Y:S04]  /*0a80*/  LDS.S8 R8, [R2+0x24] ;  /* 0x0000240002087984 */ /* 0x001e280000000200 */
[----:B------:R-:W-:Y:S04]  /*0a90*/  LDS.S8 R9, [R2+0x44] ;  /* 0x0000440002097984 */ /* 0x000fe80000000200 */
[----:B------:R-:W3:Y:S04]  /*0aa0*/  LDS.S8 R10, [R2+0x45] ;  /* 0x00004500020a7984 */ /* 0x000ee80000000200 */
[----:B------:R-:W4:Y:S04]  /*0ab0*/  LDS.U8 R12, [R2+0x23] ;  /* 0x00002300020c7984 */ /* 0x000f280000000000 */
[----:B------:R-:W5:Y:S01]  /*0ac0*/  LDS.S8 R11, [R2+0x46] ;  /* 0x00004600020b7984 */ /* 0x000f620000000200 */
[----:B-1----:R-:W-:-:S04]  /*0ad0*/  IADD3 R4, PT, PT, R6, R5, R4 ;  /* 0x0000000506047210 */ /* 0x002fc80007ffe004 */
[----:B0-----:R-:W-:-:S04]  /*0ae0*/  IADD3 R4, PT, PT, R8, R4, R7 ;  /* 0x0000000408047210 */ /* 0x001fc80007ffe007 */
[----:B---3--:R-:W-:Y:S02]  /*0af0*/  IADD3 R4, PT, PT, R10, R4, R9 ;  /* 0x000000040a047210 */ /* 0x008fe40007ffe009 */
[----:B----4-:R-:W-:-:S03]  /*0b00*/  ISETP.NE.AND P0, PT, R12, RZ, PT ;  /* 0x000000ff0c00720c */ /* 0x010fc60003f05270 */
[----:B-----5:R-:W-:-:S05]  /*0b10*/  IMAD.IADD R4, R4, 0x1, R11 ;  /* 0x0000000104047824 */ /* 0x020fca00078e020b */
[C---:B------:R-:W-:Y:S02]  /*0b20*/  LOP3.LUT R5, R4.reuse, 0xfffffffe, RZ, 0xc0, !PT ;  /* 0xfffffffe04057812 */ /* 0x040fe400078ec0ff */
[----:B------:R-:W-:Y:S02]  /*0b30*/  ISETP.NE.AND P2, PT, R4, 0x3, PT ;  /* 0x000000030400780c */ /* 0x000fe40003f45270 */
[----:B------:R-:W-:Y:S02]  /*0b40*/  ISETP.NE.AND P1, PT, R5, 0x2, PT ;  /* 0x000000020500780c */ /* 0x000fe40003f25270 */
[----:B------:R-:W-:Y:S02]  /*0b50*/  SEL R0, RZ, 0xffffffff, P2 ;  /* 0xffffffffff007807 */ /* 0x000fe40001000000 */
[----:B--2---:R-:W-:Y:S02]  /*0b60*/  IADD3 R2, P2, PT, R3, UR4, RZ ;  /* 0x0000000403027c10 */ /* 0x004fe4000ff5e0ff */
[----:B------:R-:W-:-:S02]  /*0b70*/  @P0 SEL R0, RZ, 0xffffffff, P1 ;  /* 0xffffffffff000807 */ /* 0x000fc40000800000 */
[----:B------:R-:W-:Y:S02]  /*0b80*/  LEA.HI.X.SX32 R3, R3, UR5, 0x1, P2 ;  /* 0x0000000503037c11 */ /* 0x000fe400090f0eff */
[----:B------:R-:W-:-:S05]  /*0b90*/  LOP3.LUT R5, R0, 0x1, RZ, 0xc0, !PT ;  /* 0x0000000100057812 */ /* 0x000fca00078ec0ff */
[----:B------:R-:W-:Y:S01]  /*0ba0*/  STG.E.U8 desc[UR6][R2.64], R5 ;  /* 0x0000000502007986 */ /* 0x000fe2000c101106 */
[----:B------:R-:W-:Y:S05]  /*0bb0*/  EXIT ;  /* 0x000000000000794d */ /* 0x000fea0003800000 */
.L_x_22:
[----:B------:R-:W-:-:S00]  /*0bc0*/  BRA `(.L_x_22) ;  /* 0xfffffffc00fc7947 */ /* 0x000fc0000383ffff */
[----:B------:R-:W-:-:S00]  /*0bd0*/  NOP ;  /* 0x0000000000007918 */ /* 0x000fc00000000000 */
        /* <DEDUP_REMOVED lines=10> */
.L_x_23:


//--------------------- .nv.shared._Z19game_of_life_kernelPKbPbi --------------------------
	.section	.nv.shared._Z19game_of_life_kernelPKbPbi,"aw",@nobits
	.sectionflags	@""
.nv.shared._Z19game_of_life_kernelPKbPbi:
	.zero		2180


//--------------------- .nv.shared.reserved.0     --------------------------
	.section	.nv.shared.reserved.0,"aw",@nobits
	.weak		__nv_reservedSMEM_offset_0_alias
	.size		__nv_reservedSMEM_offset_0_alias, 0, 64
	.other		__nv_reservedSMEM_offset_0_alias,@"STO_CUDA_RESERVED_SHARED STV_DEFAULT"
__nv_reservedSMEM_offset_0_alias:
	.zero		0
	.zero		64


//--------------------- .nv.constant0._Z19game_of_life_kernelPKbPbi --------------------------
	.section	.nv.constant0._Z19game_of_life_kernelPKbPbi,"a",@progbits
	.sectionflags	@""
	.align	4
.nv.constant0._Z19game_of_life_kernelPKbPbi:
	.zero		916


//--------------------- SYMBOLS --------------------------

	.type		.nv.reservedSmem.offset0,@object
	.size		.nv.reservedSmem.offset0,0x4
	.type		.nv.reservedSmem.cap,@object
	.size		.nv.reservedSmem.cap,0x4
